	.headerflags	@"EF_CUDA_TEXMODE_UNIFIED EF_CUDA_64BIT_ADDRESS EF_CUDA_ACCELERATORS EF_CUDA_SM90 EF_CUDA_VIRTUAL_SM(EF_CUDA_SM90)"
	.elftype	@"ET_EXEC"


//--------------------- .nv.info                  --------------------------
	.section	.nv.info,"",@"SHT_CUDA_INFO"
	.align	4


	//----- nvinfo : EIATTR_REGCOUNT
	.align		4
        /*0000*/ 	.byte	0x04, 0x2f
        /*0002*/ 	.short	(.L_3 - .L_2)
	.align		4
.L_2:
        /*0004*/ 	.word	index@(triton_poi_fused__native_batch_norm_legit_no_training_convolution_relu_4)
        /*0008*/ 	.word	0x0000001a


	//----- nvinfo : EIATTR_MIN_STACK_SIZE
	.align		4
.L_3:
        /*000c*/ 	.byte	0x04, 0x12
        /*000e*/ 	.short	(.L_5 - .L_4)
	.align		4
.L_4:
        /*0010*/ 	.word	index@(triton_poi_fused__native_batch_norm_legit_no_training_convolution_relu_4)
        /*0014*/ 	.word	0x00000000


	//----- nvinfo : EIATTR_FRAME_SIZE
	.align		4
.L_5:
        /*0018*/ 	.byte	0x04, 0x11
        /*001a*/ 	.short	(.L_7 - .L_6)
	.align		4
.L_6:
        /*001c*/ 	.word	index@(triton_poi_fused__native_batch_norm_legit_no_training_convolution_relu_4)
        /*0020*/ 	.word	0x00000000


	//----- nvinfo : EIATTR_MIN_STACK_SIZE
	.align		4
.L_7:
        /*0024*/ 	.byte	0x04, 0x12
        /*0026*/ 	.short	(.L_9 - .L_8)
	.align		4
.L_8:
        /*0028*/ 	.word	index@(triton_poi_fused__native_batch_norm_legit_no_training_convolution_relu_4)
        /*002c*/ 	.word	0x00000000
.L_9:


//--------------------- .nv.info.triton_poi_fused__native_batch_norm_legit_no_training_convolution_relu_4 --------------------------
	.section	.nv.info.triton_poi_fused__native_batch_norm_legit_no_training_convolution_relu_4,"",@"SHT_CUDA_INFO"
	.sectionflags	@""
	.align	4


	//----- nvinfo : EIATTR_CUDA_API_VERSION
	.align		4
        /*0000*/ 	.byte	0x04, 0x37
        /*0002*/ 	.short	(.L_11 - .L_10)
.L_10:
        /*0004*/ 	.word	0x0000007c


	//----- nvinfo : EIATTR_KPARAM_INFO
	.align		4
.L_11:
        /*0008*/ 	.byte	0x04, 0x17
        /*000a*/ 	.short	(.L_13 - .L_12)
.L_12:
        /*000c*/ 	.word	0x00000000
        /*0010*/ 	.short	0x0007
        /*0012*/ 	.short	0x0038
        /*0014*/ 	.byte	0x00, 0xf0, 0x11, 0x00


	//----- nvinfo : EIATTR_KPARAM_INFO
	.align		4
.L_13:
        /*0018*/ 	.byte	0x04, 0x17
        /*001a*/ 	.short	(.L_15 - .L_14)
.L_14:
        /*001c*/ 	.word	0x00000000
        /*0020*/ 	.short	0x0006
        /*0022*/ 	.short	0x0030
        /*0024*/ 	.byte	0x00, 0xf4, 0x21, 0x00


	//----- nvinfo : EIATTR_KPARAM_INFO
	.align		4
.L_15:
        /*0028*/ 	.byte	0x04, 0x17
        /*002a*/ 	.short	(.L_17 - .L_16)
.L_16:
        /*002c*/ 	.word	0x00000000
        /*0030*/ 	.short	0x0005
        /*0032*/ 	.short	0x0028
        /*0034*/ 	.byte	0x00, 0xf4, 0x21, 0x00


	//----- nvinfo : EIATTR_KPARAM_INFO
	.align		4
.L_17:
        /*0038*/ 	.byte	0x04, 0x17
        /*003a*/ 	.short	(.L_19 - .L_18)
.L_18:
        /*003c*/ 	.word	0x00000000
        /*0040*/ 	.short	0x0004
        /*0042*/ 	.short	0x0020
        /*0044*/ 	.byte	0x00, 0xf4, 0x21, 0x00


	//----- nvinfo : EIATTR_KPARAM_INFO
	.align		4
.L_19:
        /*0048*/ 	.byte	0x04, 0x17
        /*004a*/ 	.short	(.L_21 - .L_20)
.L_20:
        /*004c*/ 	.word	0x00000000
        /*0050*/ 	.short	0x0003
        /*0052*/ 	.short	0x0018
        /*0054*/ 	.byte	0x00, 0xf4, 0x21, 0x00


	//----- nvinfo : EIATTR_KPARAM_INFO
	.align		4
.L_21:
        /*0058*/ 	.byte	0x04, 0x17
        /*005a*/ 	.short	(.L_23 - .L_22)
.L_22:
        /*005c*/ 	.word	0x00000000
        /*0060*/ 	.short	0x0002
        /*0062*/ 	.short	0x0010
        /*0064*/ 	.byte	0x00, 0xf4, 0x21, 0x00


	//----- nvinfo : EIATTR_KPARAM_INFO
	.align		4
.L_23:
        /*0068*/ 	.byte	0x04, 0x17
        /*006a*/ 	.short	(.L_25 - .L_24)
.L_24:
        /*006c*/ 	.word	0x00000000
        /*0070*/ 	.short	0x0001
        /*0072*/ 	.short	0x0008
        /*0074*/ 	.byte	0x00, 0xf4, 0x21, 0x00


	//----- nvinfo : EIATTR_KPARAM_INFO
	.align		4
.L_25:
        /*0078*/ 	.byte	0x04, 0x17
        /*007a*/ 	.short	(.L_27 - .L_26)
.L_26:
        /*007c*/ 	.word	0x00000000
        /*0080*/ 	.short	0x0000
        /*0082*/ 	.short	0x0000
        /*0084*/ 	.byte	0x00, 0xf4, 0x21, 0x00


	//----- nvinfo : EIATTR_SPARSE_MMA_MASK
	.align		4
.L_27:
        /*0088*/ 	.byte	0x03, 0x50
        /*008a*/ 	.short	0x0000


	//----- nvinfo : EIATTR_MAXREG_COUNT
	.align		4
        /*008c*/ 	.byte	0x03, 0x1b
        /*008e*/ 	.short	0x00ff


	//----- nvinfo : EIATTR_EXIT_INSTR_OFFSETS
	.align		4
        /*0090*/ 	.byte	0x04, 0x1c
        /*0092*/ 	.short	(.L_29 - .L_28)


	//   ....[0]....
.L_28:
        /*0094*/ 	.word	0x00000500


	//   ....[1]....
        /*0098*/ 	.word	0x00000520


	//----- nvinfo : EIATTR_REQNTID
	.align		4
.L_29:
        /*009c*/ 	.byte	0x04, 0x10
        /*009e*/ 	.short	(.L_31 - .L_30)
.L_30:
        /*00a0*/ 	.word	0x00000100
        /*00a4*/ 	.word	0x00000001
        /*00a8*/ 	.word	0x00000001


	//----- nvinfo : EIATTR_CBANK_PARAM_SIZE
	.align		4
.L_31:
        /*00ac*/ 	.byte	0x03, 0x19
        /*00ae*/ 	.short	0x003c


	//----- nvinfo : EIATTR_PARAM_CBANK
	.align		4
        /*00b0*/ 	.byte	0x04, 0x0a
        /*00b2*/ 	.short	(.L_33 - .L_32)
	.align		4
.L_32:
        /*00b4*/ 	.word	index@(.nv.constant0.triton_poi_fused__native_batch_norm_legit_no_training_convolution_relu_4)
        /*00b8*/ 	.short	0x0210
        /*00ba*/ 	.short	0x003c


	//----- nvinfo : EIATTR_SW_WAR
	.align		4
.L_33:
        /*00bc*/ 	.byte	0x04, 0x36
        /*00be*/ 	.short	(.L_35 - .L_34)
.L_34:
        /*00c0*/ 	.word	0x00000008
.L_35:


//--------------------- .nv.callgraph             --------------------------
	.section	.nv.callgraph,"",@"SHT_CUDA_CALLGRAPH"
	.align	4
	.sectionentsize	8
	.align		4
        /*0000*/ 	.word	0x00000000
	.align		4
        /*0004*/ 	.word	0xffffffff
	.align		4
        /*0008*/ 	.word	0x00000000
	.align		4
        /*000c*/ 	.word	0xfffffffe
	.align		4
        /*0010*/ 	.word	0x00000000
	.align		4
        /*0014*/ 	.word	0xfffffffd
	.align		4
        /*0018*/ 	.word	0x00000000
	.align		4
        /*001c*/ 	.word	0xfffffffc


//--------------------- .nv.constant4             --------------------------
	.section	.nv.constant4,"a",@progbits
	.align	8
	.align		8
.nv.constant4:
        /*0000*/ 	.dword	_$_str
	.align		8
        /*0008*/ 	.dword	_$_str_$_2


//--------------------- .text.triton_poi_fused__native_batch_norm_legit_no_training_convolution_relu_4 --------------------------
	.section	.text.triton_poi_fused__native_batch_norm_legit_no_training_convolution_relu_4,"ax",@progbits
	.align	128
        .global         triton_poi_fused__native_batch_norm_legit_no_training_convolution_relu_4
        .type           triton_poi_fused__native_batch_norm_legit_no_training_convolution_relu_4,@function
        .size           triton_poi_fused__native_batch_norm_legit_no_training_convolution_relu_4,(.L_x_1 - triton_poi_fused__native_batch_norm_legit_no_training_convolution_relu_4)
        .other          triton_poi_fused__native_batch_norm_legit_no_training_convolution_relu_4,@"STO_CUDA_ENTRY STV_DEFAULT"
triton_poi_fused__native_batch_norm_legit_no_training_convolution_relu_4:
.text.triton_poi_fused__native_batch_norm_legit_no_training_convolution_relu_4:
[----:B------:R-:W0:Y:S01]  /*0000*/  LDC R1, c[0x0][0x28] ;  /* 0x00000a00ff017b82 */ /* 0x000e220000000800 */
[----:B------:R-:W1:Y:S07]  /*0010*/  S2R R0, SR_TID.X ;  /* 0x0000000000007919 */ /* 0x000e6e0000002100 */
[----:B------:R-:W2:Y:S01]  /*0020*/  LDC.64 R4, c[0x0][0x228] ;  /* 0x00008a00ff047b82 */ /* 0x000ea20000000a00 */
[----:B------:R-:W-:Y:S01]  /*0030*/  CS2R R16, SRZ ;  /* 0x0000000000107805 */ /* 0x000fe2000001ff00 */
[----:B------:R-:W-:Y:S01]  /*0040*/  ULDC.64 UR4, c[0x0][0x208] ;  /* 0x0000820000047ab9 */ /* 0x000fe20000000a00 */
[----:B------:R-:W3:Y:S05]  /*0050*/  S2R R3, SR_CTAID.X ;  /* 0x0000000000037919 */ /* 0x000eea0000002500 */
[----:B------:R-:W4:Y:S08]  /*0060*/  LDC.64 R14, c[0x0][0x218] ;  /* 0x00008600ff0e7b82 */ /* 0x000f300000000a00 */
[----:B------:R-:W5:Y:S08]  /*0070*/  LDC.64 R22, c[0x0][0x210] ;  /* 0x00008400ff167b82 */ /* 0x000f700000000a00 */
[----:B------:R-:W2:Y:S01]  /*0080*/  LDC.64 R20, c[0x0][0x220] ;  /* 0x00008800ff147b82 */ /* 0x000ea20000000a00 */
[----:B-1----:R-:W-:-:S07]  /*0090*/  SHF.L.U32 R0, R0, 0x1, RZ ;  /* 0x0000000100007819 */ /* 0x002fce00000006ff */
[----:B------:R-:W1:Y:S01]  /*00a0*/  LDC.64 R8, c[0x0][0x230] ;  /* 0x00008c00ff087b82 */ /* 0x000e620000000a00 */
[----:B------:R-:W-:-:S04]  /*00b0*/  LOP3.LUT R0, R0, 0x1fe, RZ, 0xc0, !PT ;  /* 0x000001fe00007812 */ /* 0x000fc800078ec0ff */
[----:B---3--:R-:W-:-:S04]  /*00c0*/  LEA R0, R3, R0, 0x9 ;  /* 0x0000000003007211 */ /* 0x008fc800078e48ff */
[C---:B------:R-:W-:Y:S01]  /*00d0*/  ISETP.GE.AND P0, PT, R0.reuse, 0x25800, PT ;  /* 0x000258000000780c */ /* 0x040fe20003f06270 */
[----:B------:R-:W-:-:S05]  /*00e0*/  IMAD.HI R2, R0, 0x51eb851f, RZ ;  /* 0x51eb851f00027827 */ /* 0x000fca00078e02ff */
[----:B------:R-:W-:-:S04]  /*00f0*/  SHF.R.U32.HI R3, RZ, 0x1f, R2 ;  /* 0x0000001fff037819 */ /* 0x000fc80000011602 */
[----:B------:R-:W-:-:S05]  /*0100*/  LEA.HI.SX32 R3, R2, R3, 0x1b ;  /* 0x0000000302037211 */ /* 0x000fca00078fdaff */
[----:B------:R-:W-:-:S05]  /*0110*/  IMAD.HI R2, R3, 0x2aaaaaab, RZ ;  /* 0x2aaaaaab03027827 */ /* 0x000fca00078e02ff */
[----:B------:R-:W-:-:S04]  /*0120*/  SHF.R.U32.HI R7, RZ, 0x1f, R2 ;  /* 0x0000001fff077819 */ /* 0x000fc80000011602 */
[----:B------:R-:W-:Y:S02]  /*0130*/  LEA.HI R2, R2, R7, RZ, 0x1a ;  /* 0x0000000702027211 */ /* 0x000fe400078fd0ff */
[----:B------:R-:W3:Y:S03]  /*0140*/  LDC.64 R6, c[0x0][0x238] ;  /* 0x00008e00ff067b82 */ /* 0x000ee60000000a00 */
[----:B------:R-:W-:-:S04]  /*0150*/  IMAD R19, R2, -0x180, R3 ;  /* 0xfffffe8002137824 */ /* 0x000fc800078e0203 */
[----:B--2---:R-:W-:-:S05]  /*0160*/  IMAD.WIDE R4, R19, 0x4, R4 ;  /* 0x0000000413047825 */ /* 0x004fca00078e0204 */
[----:B------:R-:W2:Y:S04]  /*0170*/  @!P0 LDG.E.EL R16, desc[UR4][R4.64] ;  /* 0x0000000404108981 */ /* 0x000ea8000c2e1900 */
[----:B------:R5:W2:Y:S01]  /*0180*/  @!P0 LDG.E.EL R17, desc[UR4][R4.64] ;  /* 0x0000000404118981 */ /* 0x000aa2000c2e1900 */
[----:B------:R-:W-:Y:S02]  /*0190*/  CS2R R12, SRZ ;  /* 0x00000000000c7805 */ /* 0x000fe4000001ff00 */
[----:B------:R-:W-:Y:S02]  /*01a0*/  CS2R R10, SRZ ;  /* 0x00000000000a7805 */ /* 0x000fe4000001ff00 */
[----:B------:R-:W-:Y:S01]  /*01b0*/  CS2R R2, SRZ ;  /* 0x0000000000027805 */ /* 0x000fe2000001ff00 */
[----:B----4-:R-:W-:-:S05]  /*01c0*/  IMAD.WIDE R14, R19, 0x4, R14 ;  /* 0x00000004130e7825 */ /* 0x010fca00078e020e */
[----:B------:R-:W4:Y:S01]  /*01d0*/  @!P0 LDG.E.EL R13, desc[UR4][R14.64] ;  /* 0x000000040e0d8981 */ /* 0x000f22000c2e1900 */
[----:B-----5:R-:W-:-:S03]  /*01e0*/  IMAD.WIDE R4, R0, 0x4, R22 ;  /* 0x0000000400047825 */ /* 0x020fc600078e0216 */
[----:B------:R-:W5:Y:S01]  /*01f0*/  @!P0 LDG.E.EL R10, desc[UR4][R14.64] ;  /* 0x000000040e0a8981 */ /* 0x000f62000c2e1900 */
[----:B0-----:R-:W-:-:S03]  /*0200*/  IMAD.WIDE R22, R19, 0x4, R20 ;  /* 0x0000000413167825 */ /* 0x001fc600078e0214 */
[----:B------:R-:W4:Y:S01]  /*0210*/  @!P0 LDG.E.64 R2, desc[UR4][R4.64] ;  /* 0x0000000404028981 */ /* 0x000f22000c1e1b00 */
[C---:B-1----:R-:W-:Y:S01]  /*0220*/  IMAD.WIDE R8, R19.reuse, 0x4, R8 ;  /* 0x0000000413087825 */ /* 0x042fe200078e0208 */
[----:B------:R-:W-:Y:S02]  /*0230*/  CS2R R20, SRZ ;  /* 0x0000000000147805 */ /* 0x000fe4000001ff00 */
[----:B------:R-:W4:Y:S01]  /*0240*/  @!P0 LDG.E.EL R11, desc[UR4][R22.64] ;  /* 0x00000004160b8981 */ /* 0x000f22000c2e1900 */
[----:B---3--:R-:W-:Y:S01]  /*0250*/  IMAD.WIDE R6, R19, 0x4, R6 ;  /* 0x0000000413067825 */ /* 0x008fe200078e0206 */
[----:B------:R-:W-:Y:S02]  /*0260*/  CS2R R18, SRZ ;  /* 0x0000000000127805 */ /* 0x000fe4000001ff00 */
[----:B------:R-:W3:Y:S04]  /*0270*/  @!P0 LDG.E.EL R12, desc[UR4][R22.64] ;  /* 0x00000004160c8981 */ /* 0x000ee8000c2e1900 */
[----:B------:R-:W3:Y:S04]  /*0280*/  @!P0 LDG.E.EL R20, desc[UR4][R8.64] ;  /* 0x0000000408148981 */ /* 0x000ee8000c2e1900 */
[----:B------:R0:W3:Y:S04]  /*0290*/  @!P0 LDG.E.EL R21, desc[UR4][R8.64] ;  /* 0x0000000408158981 */ /* 0x0000e8000c2e1900 */
[----:B------:R-:W3:Y:S04]  /*02a0*/  @!P0 LDG.E.EL R19, desc[UR4][R6.64] ;  /* 0x0000000406138981 */ /* 0x000ee8000c2e1900 */
[----:B------:R1:W3:Y:S01]  /*02b0*/  @!P0 LDG.E.EL R18, desc[UR4][R6.64] ;  /* 0x0000000406128981 */ /* 0x0002e2000c2e1900 */
[----:B0-----:R-:W-:Y:S01]  /*02c0*/  HFMA2.MMA R8, -RZ, RZ, 1.625, 0 ;  /* 0x3e800000ff087435 */ /* 0x001fe200000001ff */
[----:B-1----:R-:W0:Y:S02]  /*02d0*/  LDC.64 R6, c[0x0][0x240] ;  /* 0x00009000ff067b82 */ /* 0x002e240000000a00 */
[----:B0-----:R-:W-:-:S04]  /*02e0*/  IMAD.WIDE R6, R0, 0x4, R6 ;  /* 0x0000000400067825 */ /* 0x001fc800078e0206 */
[----:B--2---:R-:W-:Y:S01]  /*02f0*/  FADD R16, R16, 9.9999999747524270788e-07 ;  /* 0x358637bd10107421 */ /* 0x004fe20000000000 */
[----:B------:R-:W-:-:S03]  /*0300*/  FADD R17, R17, 9.9999999747524270788e-07 ;  /* 0x358637bd11117421 */ /* 0x000fc60000000000 */
[----:B------:R-:W0:Y:S08]  /*0310*/  MUFU.SQRT R14, R16 ;  /* 0x00000010000e7308 */ /* 0x000e300000002000 */
[----:B------:R-:W1:Y:S01]  /*0320*/  MUFU.SQRT R15, R17 ;  /* 0x00000011000f7308 */ /* 0x000e620000002000 */
[C---:B0-----:R-:W-:Y:S02]  /*0330*/  FSETP.GT.AND P1, PT, R14.reuse, 8.50705917302346158658e+37, PT ;  /* 0x7e8000000e00780b */ /* 0x041fe40003f24000 */
[----:B------:R-:W-:-:S02]  /*0340*/  FSETP.GEU.AND P3, PT, R14, 1.175494350822287508e-38, PT ;  /* 0x008000000e00780b */ /* 0x000fc40003f6e000 */
[C---:B-1----:R-:W-:Y:S02]  /*0350*/  FSETP.GT.AND P2, PT, R15.reuse, 8.50705917302346158658e+37, PT ;  /* 0x7e8000000f00780b */ /* 0x042fe40003f44000 */
[----:B------:R-:W-:-:S07]  /*0360*/  FSETP.GEU.AND P4, PT, R15, 1.175494350822287508e-38, PT ;  /* 0x008000000f00780b */ /* 0x000fce0003f8e000 */
[----:B------:R-:W-:-:S04]  /*0370*/  @P1 FMUL R14, R14, 0.25 ;  /* 0x3e8000000e0e1820 */ /* 0x000fc80000400000 */
[----:B------:R-:W-:Y:S01]  /*0380*/  @!P3 FMUL R14, R14, 16777216 ;  /* 0x4b8000000e0eb820 */ /* 0x000fe20000400000 */
[----:B------:R-:W-:-:S04]  /*0390*/  @P2 FMUL R15, R15, 0.25 ;  /* 0x3e8000000f0f2820 */ /* 0x000fc80000400000 */
[----:B------:R-:W-:Y:S01]  /*03a0*/  @!P4 FMUL R15, R15, 16777216 ;  /* 0x4b8000000f0fc820 */ /* 0x000fe20000400000 */
[----:B------:R-:W0:Y:S01]  /*03b0*/  MUFU.RCP R14, R14 ;  /* 0x0000000e000e7308 */ /* 0x000e220000001000 */
[----:B------:R-:W-:-:S07]  /*03c0*/  FSEL R9, R8, 1, P1 ;  /* 0x3f80000008097808 */ /* 0x000fce0000800000 */
[----:B------:R-:W1:Y:S01]  /*03d0*/  MUFU.RCP R15, R15 ;  /* 0x0000000f000f7308 */ /* 0x000e620000001000 */
[----:B------:R-:W-:Y:S01]  /*03e0*/  FSEL R8, R8, 1, P2 ;  /* 0x3f80000008087808 */ /* 0x000fe20001000000 */
[----:B------:R-:W-:Y:S01]  /*03f0*/  @!P3 FMUL R9, R9, 16777216 ;  /* 0x4b8000000909b820 */ /* 0x000fe20000400000 */
[----:B----4-:R-:W-:Y:S01]  /*0400*/  FADD R2, R13, R2 ;  /* 0x000000020d027221 */ /* 0x010fe20000000000 */
[----:B-----5:R-:W-:Y:S02]  /*0410*/  FADD R3, R10, R3 ;  /* 0x000000030a037221 */ /* 0x020fe40000000000 */
[----:B------:R-:W-:Y:S01]  /*0420*/  @!P4 FMUL R8, R8, 16777216 ;  /* 0x4b8000000808c820 */ /* 0x000fe20000400000 */
[----:B0-----:R-:W-:Y:S01]  /*0430*/  FMUL R14, R14, R9 ;  /* 0x000000090e0e7220 */ /* 0x001fe20000400000 */
[----:B------:R-:W-:Y:S01]  /*0440*/  FADD R11, R2, -R11 ;  /* 0x8000000b020b7221 */ /* 0x000fe20000000000 */
[----:B---3--:R-:W-:Y:S01]  /*0450*/  FADD R12, R3, -R12 ;  /* 0x8000000c030c7221 */ /* 0x008fe20000000000 */
[----:B-1----:R-:W-:-:S02]  /*0460*/  FMUL R9, R15, R8 ;  /* 0x000000080f097220 */ /* 0x002fc40000400000 */
[----:B------:R-:W-:Y:S02]  /*0470*/  FMUL R14, R11, R14 ;  /* 0x0000000e0b0e7220 */ /* 0x000fe40000400000 */
[----:B------:R-:W-:Y:S02]  /*0480*/  FMUL R9, R12, R9 ;  /* 0x000000090c097220 */ /* 0x000fe40000400000 */
[----:B------:R-:W-:Y:S02]  /*0490*/  FFMA R14, R14, R20, R19 ;  /* 0x000000140e0e7223 */ /* 0x000fe40000000013 */
[----:B------:R-:W-:Y:S01]  /*04a0*/  FFMA R9, R9, R21, R18 ;  /* 0x0000001509097223 */ /* 0x000fe20000000012 */
[----:B------:R0:W-:Y:S02]  /*04b0*/  @!P0 STG.E.64 desc[UR4][R4.64], R2 ;  /* 0x0000000204008986 */ /* 0x0001e4000c101b04 */
[----:B------:R-:W-:Y:S02]  /*04c0*/  FSETP.GEU.AND P1, PT, R14, RZ, PT ;  /* 0x000000ff0e00720b */ /* 0x000fe40003f2e000 */
[----:B------:R-:W-:-:S02]  /*04d0*/  FSETP.GEU.AND P2, PT, R9, RZ, PT ;  /* 0x000000ff0900720b */ /* 0x000fc40003f4e000 */
[----:B------:R-:W-:Y:S02]  /*04e0*/  FSEL R8, R14, RZ, P1 ;  /* 0x000000ff0e087208 */ /* 0x000fe40000800000 */
[----:B------:R-:W-:Y:S01]  /*04f0*/  FSEL R9, R9, RZ, P2 ;  /* 0x000000ff09097208 */ /* 0x000fe20001000000 */
[----:B0-----:R-:W-:Y:S08]  /*0500*/  @P0 EXIT ;  /* 0x000000000000094d */ /* 0x001ff00003800000 */
[----:B------:R-:W-:Y:S01]  /*0510*/  STG.E.64 desc[UR4][R6.64], R8 ;  /* 0x0000000806007986 */ /* 0x000fe2000c101b04 */
[----:B------:R-:W-:Y:S05]  /*0520*/  EXIT ;  /* 0x000000000000794d */ /* 0x000fea0003800000 */
.L_x_0:
[----:B------:R-:W-:-:S00]  /*0530*/  BRA `(.L_x_0) ;  /* 0xfffffffc00fc7947 */ /* 0x000fc0000383ffff */
[----:B------:R-:W-:-:S00]  /*0540*/  NOP ;  /* 0x0000000000007918 */ /* 0x000fc00000000000 */
        /* <DEDUP_REMOVED lines=11> */
.L_x_1:


//--------------------- .nv.global.init           --------------------------
	.section	.nv.global.init,"aw",@progbits
.nv.global.init:
	.type		_$_str,@object
	.size		_$_str,(_$_str_$_2 - _$_str)
_$_str:
        /*0000*/ 	.byte	0x5f, 0x5f, 0x43, 0x55, 0x44, 0x41, 0x5f, 0x46, 0x54, 0x5a, 0x00
	.type		_$_str_$_2,@object
	.size		_$_str_$_2,(.L_1 - _$_str_$_2)
_$_str_$_2:
        /*000b*/ 	.byte	0x5f, 0x5f, 0x43, 0x55, 0x44, 0x41, 0x5f, 0x50, 0x52, 0x45, 0x43, 0x5f, 0x53, 0x51, 0x52, 0x54
        /*001b*/ 	.byte	0x00
.L_1:


//--------------------- .nv.constant0.triton_poi_fused__native_batch_norm_legit_no_training_convolution_relu_4 --------------------------
	.section	.nv.constant0.triton_poi_fused__native_batch_norm_legit_no_training_convolution_relu_4,"a",@progbits
	.sectionflags	@""
	.align	4
.nv.constant0.triton_poi_fused__native_batch_norm_legit_no_training_convolution_relu_4:
	.zero		588
